//
// Generated by NVIDIA NVVM Compiler
//
// Compiler Build ID: CL-36424714
// Cuda compilation tools, release 13.0, V13.0.88
// Based on NVVM 20.0.0
//

.version 9.0
.target sm_100
.address_size 64

	// .globl	_Z11printKernelv
.extern .func  (.param .b32 func_retval0) vprintf
(
	.param .b64 vprintf_param_0,
	.param .b64 vprintf_param_1
)
;
.global .align 1 .b8 $str[34] = {72, 101, 108, 108, 111, 32, 87, 111, 114, 108, 100, 33, 32, 32, 77, 121, 32, 116, 104, 114, 101, 97, 100, 73, 100, 32, 105, 115, 32, 37, 100, 32, 10};

.visible .entry _Z11printKernelv()
{
	.local .align 8 .b8 	__local_depot0[8];
	.reg .b64 	%SP;
	.reg .b64 	%SPL;
	.reg .b32 	%r<4>;
	.reg .b64 	%rd<5>;

	mov.u64 	%SPL, __local_depot0;
	cvta.local.u64 	%SP, %SPL;
	add.u64 	%rd1, %SP, 0;
	add.u64 	%rd2, %SPL, 0;
	mov.u32 	%r1, %tid.x;
	st.local.u32 	[%rd2], %r1;
	mov.u64 	%rd3, $str;
	cvta.global.u64 	%rd4, %rd3;
	{ // callseq 0, 0
	.param .b64 param0;
	st.param.b64 	[param0], %rd4;
	.param .b64 param1;
	st.param.b64 	[param1], %rd1;
	.param .b32 retval0;
	call.uni (retval0), 
	vprintf, 
	(
	param0, 
	param1
	);
	ld.param.b32 	%r2, [retval0];
	} // callseq 0
	ret;

}


// ===== COMPILED SASS (sm_100) =====

	.target	sm_100

	.elftype	@"ET_EXEC"


//--------------------- .note.nv.tkinfo           --------------------------
	.section	.note.nv.tkinfo,"",@"SHT_NOTE"
	.sectionflags	@"SHF_NOTE_NV_TKINFO"
	.tkinfo
        /*0018*/ 	.word	0x00000002
        /*0030*/ 	.string	""
        /*0030*/ 	.string	"ptxas"
        /*0030*/ 	.string	"Cuda compilation tools, release 13.0, V13.0.88"
        /*0030*/ 	.string	"Build cuda_13.0.r13.0/compiler.36424714_0"
        /*0030*/ 	.string	"-arch sm_100 -m 64 "



//--------------------- .note.nv.cuinfo           --------------------------
	.section	.note.nv.cuinfo,"",@"SHT_NOTE"
	.sectionflags	@"SHF_NOTE_NV_CUINFO"
        /*0018*/ 	.short	0x0002
        /*001a*/ 	.short	0x0064
        /*001c*/ 	.short	0x0082
	.zero		2


//--------------------- .nv.info                  --------------------------
	.section	.nv.info,"",@"SHT_CUDA_INFO"
	.align	4


	//----- nvinfo : EIATTR_REGCOUNT
	.align		4
        /*0000*/ 	.byte	0x04, 0x2f
        /*0002*/ 	.short	(.L_2 - .L_1)
	.align		4
.L_1:
        /*0004*/ 	.word	index@(_Z11printKernelv)
        /*0008*/ 	.word	0x00000018


	//----- nvinfo : EIATTR_FRAME_SIZE
	.align		4
.L_2:
        /*000c*/ 	.byte	0x04, 0x11
        /*000e*/ 	.short	(.L_4 - .L_3)
	.align		4
.L_3:
        /*0010*/ 	.word	index@(_Z11printKernelv)
        /*0014*/ 	.word	0x00000008


	//----- nvinfo : EIATTR_MIN_STACK_SIZE
	.align		4
.L_4:
        /*0018*/ 	.byte	0x04, 0x12
        /*001a*/ 	.short	(.L_6 - .L_5)
	.align		4
.L_5:
        /*001c*/ 	.word	index@(_Z11printKernelv)
        /*0020*/ 	.word	0x00000008
.L_6:


//--------------------- .nv.compat                --------------------------
	.section	.nv.compat,"",@"SHT_CUDA_COMPAT_INFO"
	.align	4
        /*0000*/ 	.byte	0x02, 0x09, 0x00, 0x00, 0x02, 0x02, 0x01, 0x00, 0x02, 0x05, 0x05, 0x00, 0x03, 0x07, 0x01, 0x01
        /*0010*/ 	.byte	0x02, 0x03, 0x00, 0x00, 0x02, 0x06, 0x01, 0x00, 0x04, 0x0b, 0x08, 0x00, 0x09, 0x00, 0x00, 0x00
        /*0020*/ 	.byte	0x00, 0x00, 0x00, 0x00


//--------------------- .nv.info._Z11printKernelv --------------------------
	.section	.nv.info._Z11printKernelv,"",@"SHT_CUDA_INFO"
	.sectionflags	@""
	.align	4


	//----- nvinfo : EIATTR_CUDA_API_VERSION
	.align		4
        /*0000*/ 	.byte	0x04, 0x37
        /*0002*/ 	.short	(.L_8 - .L_7)
.L_7:
        /*0004*/ 	.word	0x00000082


	//----- nvinfo : EIATTR_SPARSE_MMA_MASK
	.align		4
.L_8:
        /*0008*/ 	.byte	0x03, 0x50
        /*000a*/ 	.short	0x0000


	//----- nvinfo : EIATTR_MAXREG_COUNT
	.align		4
        /*000c*/ 	.byte	0x03, 0x1b
        /*000e*/ 	.short	0x00ff


	//----- nvinfo : EIATTR_EXTERNS
	.align		4
        /*0010*/ 	.byte	0x04, 0x0f
        /*0012*/ 	.short	(.L_10 - .L_9)


	//   ....[0]....
	.align		4
.L_9:
        /*0014*/ 	.word	index@(vprintf)


	//----- nvinfo : EIATTR_MERCURY_ISA_VERSION
	.align		4
.L_10:
        /*0018*/ 	.byte	0x03, 0x5f
        /*001a*/ 	.short	0x0101


	//----- nvinfo : EIATTR_VRC_CTA_INIT_COUNT
	.align		4
        /*001c*/ 	.byte	0x02, 0x4a
	.zero		1
	.zero		1


	//----- nvinfo : EIATTR_SYSCALL_OFFSETS
	.align		4
        /*0020*/ 	.byte	0x04, 0x46
        /*0022*/ 	.short	(.L_12 - .L_11)


	//   ....[0]....
.L_11:
        /*0024*/ 	.word	0x000000e0


	//----- nvinfo : EIATTR_EXIT_INSTR_OFFSETS
	.align		4
.L_12:
        /*0028*/ 	.byte	0x04, 0x1c
        /*002a*/ 	.short	(.L_14 - .L_13)


	//   ....[0]....
.L_13:
        /*002c*/ 	.word	0x000000f0


	//----- nvinfo : EIATTR_SW_WAR
	.align		4
.L_14:
        /*0030*/ 	.byte	0x04, 0x36
        /*0032*/ 	.short	(.L_16 - .L_15)
.L_15:
        /*0034*/ 	.word	0x00000008
.L_16:


//--------------------- .nv.callgraph             --------------------------
	.section	.nv.callgraph,"",@"SHT_CUDA_CALLGRAPH"
	.align	4
	.sectionentsize	8
	.align		4
        /*0000*/ 	.word	0x00000000
	.align		4
        /*0004*/ 	.word	0xffffffff
	.align		4
        /*0008*/ 	.word	index@(_Z11printKernelv)
	.align		4
        /*000c*/ 	.word	index@(vprintf)
	.align		4
        /*0010*/ 	.word	0x00000000
	.align		4
        /*0014*/ 	.word	0xfffffffe
	.align		4
        /*0018*/ 	.word	0x00000000
	.align		4
        /*001c*/ 	.word	0xfffffffd
	.align		4
        /*0020*/ 	.word	0x00000000
	.align		4
        /*0024*/ 	.word	0xfffffffc


//--------------------- .nv.constant4             --------------------------
	.section	.nv.constant4,"a",@progbits
	.align	8
	.align		8
.nv.constant4:
        /*0000*/ 	.dword	vprintf
	.align		8
        /*0008*/ 	.dword	$str


//--------------------- .text._Z11printKernelv    --------------------------
	.section	.text._Z11printKernelv,"ax",@progbits
	.align	128
        .global         _Z11printKernelv
        .type           _Z11printKernelv,@function
        .size           _Z11printKernelv,(.L_x_2 - _Z11printKernelv)
        .other          _Z11printKernelv,@"STO_CUDA_ENTRY STV_DEFAULT"
_Z11printKernelv:
.text._Z11printKernelv:
[----:B------:R-:W0:Y:S01]  /*0000*/  LDC R1, c[0x0][0x37c] ;  /* 0x0000df00ff017b82 */ /* 0x000e220000000800 */
[----:B------:R-:W1:Y:S01]  /*0010*/  S2R R8, SR_TID.X ;  /* 0x0000000000087919 */ /* 0x000e620000002100 */
[----:B0-----:R-:W-:Y:S01]  /*0020*/  VIADD R1, R1, 0xfffffff8 ;  /* 0xfffffff801017836 */ /* 0x001fe20000000000 */
[----:B------:R-:W-:Y:S01]  /*0030*/  MOV R0, 0x0 ;  /* 0x0000000000007802 */ /* 0x000fe20000000f00 */
[----:B------:R-:W0:Y:S04]  /*0040*/  LDCU UR4, c[0x0][0x2f8] ;  /* 0x00005f00ff0477ac */ /* 0x000e280008000800 */
[----:B------:R2:W3:Y:S01]  /*0050*/  LDC.64 R2, c[0x4][R0] ;  /* 0x0100000000027b82 */ /* 0x0004e20000000a00 */
[----:B------:R-:W4:Y:S01]  /*0060*/  LDCU.64 UR6, c[0x4][0x8] ;  /* 0x01000100ff0677ac */ /* 0x000f220008000a00 */
[----:B------:R-:W5:Y:S01]  /*0070*/  LDCU UR5, c[0x0][0x2fc] ;  /* 0x00005f80ff0577ac */ /* 0x000f620008000800 */
[----:B0-----:R-:W-:Y:S01]  /*0080*/  IADD3 R6, P0, PT, R1, UR4, RZ ;  /* 0x0000000401067c10 */ /* 0x001fe2000ff1e0ff */
[----:B----4-:R-:W-:Y:S01]  /*0090*/  IMAD.U32 R4, RZ, RZ, UR6 ;  /* 0x00000006ff047e24 */ /* 0x010fe2000f8e00ff */
[----:B------:R-:W-:-:S03]  /*00a0*/  MOV R5, UR7 ;  /* 0x0000000700057c02 */ /* 0x000fc60008000f00 */
[----:B-----5:R-:W-:Y:S01]  /*00b0*/  IMAD.X R7, RZ, RZ, UR5, P0 ;  /* 0x00000005ff077e24 */ /* 0x020fe200080e06ff */
[----:B-1----:R2:W-:Y:S07]  /*00c0*/  STL [R1], R8 ;  /* 0x0000000801007387 */ /* 0x0025ee0000100800 */
[----:B------:R-:W-:-:S07]  /*00d0*/  LEPC R20, `(.L_x_0) ;  /* 0x000000001014794e */ /* 0x000fce0000000000 */
[----:B--23--:R-:W-:Y:S05]  /*00e0*/  CALL.ABS.NOINC R2 ;  /* 0x0000000002007343 */ /* 0x00cfea0003c00000 */
.L_x_0:
[----:B------:R-:W-:Y:S05]  /*00f0*/  EXIT ;  /* 0x000000000000794d */ /* 0x000fea0003800000 */
.L_x_1:
[----:B------:R-:W-:-:S00]  /*0100*/  BRA `(.L_x_1) ;  /* 0xfffffffc00fc7947 */ /* 0x000fc0000383ffff */
[----:B------:R-:W-:-:S00]  /*0110*/  NOP ;  /* 0x0000000000007918 */ /* 0x000fc00000000000 */
        /* <DEDUP_REMOVED lines=14> */
.L_x_2:


//--------------------- .nv.global.init           --------------------------
	.section	.nv.global.init,"aw",@progbits
.nv.global.init:
	.type		$str,@object
	.size		$str,(.L_0 - $str)
$str:
        /*0000*/ 	.byte	0x48, 0x65, 0x6c, 0x6c, 0x6f, 0x20, 0x57, 0x6f, 0x72, 0x6c, 0x64, 0x21, 0x20, 0x20, 0x4d, 0x79
        /*0010*/ 	.byte	0x20, 0x74, 0x68, 0x72, 0x65, 0x61, 0x64, 0x49, 0x64, 0x20, 0x69, 0x73, 0x20, 0x25, 0x64, 0x20
        /*0020*/ 	.byte	0x0a, 0x00
.L_0:


//--------------------- .nv.shared.reserved.0     --------------------------
	.section	.nv.shared.reserved.0,"aw",@nobits
	.weak		__nv_reservedSMEM_offset_0_alias
	.size		__nv_reservedSMEM_offset_0_alias, 0, 64
	.other		__nv_reservedSMEM_offset_0_alias,@"STO_CUDA_RESERVED_SHARED STV_DEFAULT"
__nv_reservedSMEM_offset_0_alias:
	.zero		0
	.zero		64


//--------------------- .nv.constant0._Z11printKernelv --------------------------
	.section	.nv.constant0._Z11printKernelv,"a",@progbits
	.sectionflags	@""
	.align	4
.nv.constant0._Z11printKernelv:
	.zero		896


//--------------------- SYMBOLS --------------------------

	.type		.nv.reservedSmem.offset0,@object
	.size		.nv.reservedSmem.offset0,0x4
	.type		vprintf,@function
